//
// Generated by NVIDIA NVVM Compiler
//
// Compiler Build ID: CL-36424714
// Cuda compilation tools, release 13.0, V13.0.88
// Based on NVVM 20.0.0
//

.version 9.0
.target sm_100
.address_size 64

	// .globl	_ZN3cub18CUB_300001_SM_10006detail11EmptyKernelIvEEvv
.global .align 1 .b8 _ZN41_INTERNAL_1f609b3e_4_k_cu_62727bbb_1479944cuda3std3__45__cpo5beginE[1];
.global .align 1 .b8 _ZN41_INTERNAL_1f609b3e_4_k_cu_62727bbb_1479944cuda3std3__45__cpo3endE[1];
.global .align 1 .b8 _ZN41_INTERNAL_1f609b3e_4_k_cu_62727bbb_1479944cuda3std3__45__cpo6cbeginE[1];
.global .align 1 .b8 _ZN41_INTERNAL_1f609b3e_4_k_cu_62727bbb_1479944cuda3std3__45__cpo4cendE[1];
.global .align 1 .b8 _ZN41_INTERNAL_1f609b3e_4_k_cu_62727bbb_1479944cuda3std3__45__cpo6rbeginE[1];
.global .align 1 .b8 _ZN41_INTERNAL_1f609b3e_4_k_cu_62727bbb_1479944cuda3std3__45__cpo4rendE[1];
.global .align 1 .b8 _ZN41_INTERNAL_1f609b3e_4_k_cu_62727bbb_1479944cuda3std3__45__cpo7crbeginE[1];
.global .align 1 .b8 _ZN41_INTERNAL_1f609b3e_4_k_cu_62727bbb_1479944cuda3std3__45__cpo5crendE[1];
.global .align 1 .b8 _ZN41_INTERNAL_1f609b3e_4_k_cu_62727bbb_1479944cuda3std3__443_GLOBAL__N__1f609b3e_4_k_cu_62727bbb_1479946ignoreE[1];
.global .align 1 .b8 _ZN41_INTERNAL_1f609b3e_4_k_cu_62727bbb_1479944cuda3std3__419piecewise_constructE[1];
.global .align 1 .b8 _ZN41_INTERNAL_1f609b3e_4_k_cu_62727bbb_1479944cuda3std3__48in_placeE[1];
.global .align 1 .b8 _ZN41_INTERNAL_1f609b3e_4_k_cu_62727bbb_1479944cuda3std3__420unreachable_sentinelE[1];
.global .align 1 .b8 _ZN41_INTERNAL_1f609b3e_4_k_cu_62727bbb_1479944cuda3std3__47nulloptE[1];
.global .align 1 .b8 _ZN41_INTERNAL_1f609b3e_4_k_cu_62727bbb_1479944cuda3std3__48unexpectE[1];
.global .align 1 .b8 _ZN41_INTERNAL_1f609b3e_4_k_cu_62727bbb_1479944cuda3std6ranges3__45__cpo4swapE[1];
.global .align 1 .b8 _ZN41_INTERNAL_1f609b3e_4_k_cu_62727bbb_1479944cuda3std6ranges3__45__cpo9iter_moveE[1];
.global .align 1 .b8 _ZN41_INTERNAL_1f609b3e_4_k_cu_62727bbb_1479944cuda3std6ranges3__45__cpo5beginE[1];
.global .align 1 .b8 _ZN41_INTERNAL_1f609b3e_4_k_cu_62727bbb_1479944cuda3std6ranges3__45__cpo3endE[1];
.global .align 1 .b8 _ZN41_INTERNAL_1f609b3e_4_k_cu_62727bbb_1479944cuda3std6ranges3__45__cpo6cbeginE[1];
.global .align 1 .b8 _ZN41_INTERNAL_1f609b3e_4_k_cu_62727bbb_1479944cuda3std6ranges3__45__cpo4cendE[1];
.global .align 1 .b8 _ZN41_INTERNAL_1f609b3e_4_k_cu_62727bbb_1479944cuda3std6ranges3__45__cpo7advanceE[1];
.global .align 1 .b8 _ZN41_INTERNAL_1f609b3e_4_k_cu_62727bbb_1479944cuda3std6ranges3__45__cpo9iter_swapE[1];
.global .align 1 .b8 _ZN41_INTERNAL_1f609b3e_4_k_cu_62727bbb_1479944cuda3std6ranges3__45__cpo4nextE[1];
.global .align 1 .b8 _ZN41_INTERNAL_1f609b3e_4_k_cu_62727bbb_1479944cuda3std6ranges3__45__cpo4prevE[1];
.global .align 1 .b8 _ZN41_INTERNAL_1f609b3e_4_k_cu_62727bbb_1479944cuda3std6ranges3__45__cpo4dataE[1];
.global .align 1 .b8 _ZN41_INTERNAL_1f609b3e_4_k_cu_62727bbb_1479944cuda3std6ranges3__45__cpo5cdataE[1];
.global .align 1 .b8 _ZN41_INTERNAL_1f609b3e_4_k_cu_62727bbb_1479944cuda3std6ranges3__45__cpo4sizeE[1];
.global .align 1 .b8 _ZN41_INTERNAL_1f609b3e_4_k_cu_62727bbb_1479944cuda3std6ranges3__45__cpo5ssizeE[1];
.global .align 1 .b8 _ZN41_INTERNAL_1f609b3e_4_k_cu_62727bbb_1479944cuda3std6ranges3__45__cpo8distanceE[1];
.global .align 1 .b8 _ZN41_INTERNAL_1f609b3e_4_k_cu_62727bbb_1479946thrust24THRUST_300001_SM_1000_NS6system6detail10sequential3seqE[1];
.global .align 1 .b8 _ZN41_INTERNAL_1f609b3e_4_k_cu_62727bbb_1479946thrust24THRUST_300001_SM_1000_NS12placeholders2_1E[1];
.global .align 1 .b8 _ZN41_INTERNAL_1f609b3e_4_k_cu_62727bbb_1479946thrust24THRUST_300001_SM_1000_NS12placeholders2_2E[1];
.global .align 1 .b8 _ZN41_INTERNAL_1f609b3e_4_k_cu_62727bbb_1479946thrust24THRUST_300001_SM_1000_NS12placeholders2_3E[1];
.global .align 1 .b8 _ZN41_INTERNAL_1f609b3e_4_k_cu_62727bbb_1479946thrust24THRUST_300001_SM_1000_NS12placeholders2_4E[1];
.global .align 1 .b8 _ZN41_INTERNAL_1f609b3e_4_k_cu_62727bbb_1479946thrust24THRUST_300001_SM_1000_NS12placeholders2_5E[1];
.global .align 1 .b8 _ZN41_INTERNAL_1f609b3e_4_k_cu_62727bbb_1479946thrust24THRUST_300001_SM_1000_NS12placeholders2_6E[1];
.global .align 1 .b8 _ZN41_INTERNAL_1f609b3e_4_k_cu_62727bbb_1479946thrust24THRUST_300001_SM_1000_NS12placeholders2_7E[1];
.global .align 1 .b8 _ZN41_INTERNAL_1f609b3e_4_k_cu_62727bbb_1479946thrust24THRUST_300001_SM_1000_NS12placeholders2_8E[1];
.global .align 1 .b8 _ZN41_INTERNAL_1f609b3e_4_k_cu_62727bbb_1479946thrust24THRUST_300001_SM_1000_NS12placeholders2_9E[1];
.global .align 1 .b8 _ZN41_INTERNAL_1f609b3e_4_k_cu_62727bbb_1479946thrust24THRUST_300001_SM_1000_NS12placeholders3_10E[1];

.visible .entry _ZN3cub18CUB_300001_SM_10006detail11EmptyKernelIvEEvv()
{


	ret;

}


// ===== COMPILED SASS (sm_100) =====

	.target	sm_100

	.elftype	@"ET_EXEC"


//--------------------- .note.nv.tkinfo           --------------------------
	.section	.note.nv.tkinfo,"",@"SHT_NOTE"
	.sectionflags	@"SHF_NOTE_NV_TKINFO"
	.tkinfo
        /*0018*/ 	.word	0x00000002
        /*0030*/ 	.string	""
        /*0030*/ 	.string	"ptxas"
        /*0030*/ 	.string	"Cuda compilation tools, release 13.0, V13.0.88"
        /*0030*/ 	.string	"Build cuda_13.0.r13.0/compiler.36424714_0"
        /*0030*/ 	.string	"-arch sm_100 -m 64 "



//--------------------- .note.nv.cuinfo           --------------------------
	.section	.note.nv.cuinfo,"",@"SHT_NOTE"
	.sectionflags	@"SHF_NOTE_NV_CUINFO"
        /*0018*/ 	.short	0x0002
        /*001a*/ 	.short	0x0064
        /*001c*/ 	.short	0x0082
	.zero		2


//--------------------- .nv.info                  --------------------------
	.section	.nv.info,"",@"SHT_CUDA_INFO"
	.align	4


	//----- nvinfo : EIATTR_REGCOUNT
	.align		4
        /*0000*/ 	.byte	0x04, 0x2f
        /*0002*/ 	.short	(.L_41 - .L_40)
	.align		4
.L_40:
        /*0004*/ 	.word	index@(_ZN3cub18CUB_300001_SM_10006detail11EmptyKernelIvEEvv)
        /*0008*/ 	.word	0x00000004


	//----- nvinfo : EIATTR_FRAME_SIZE
	.align		4
.L_41:
        /*000c*/ 	.byte	0x04, 0x11
        /*000e*/ 	.short	(.L_43 - .L_42)
	.align		4
.L_42:
        /*0010*/ 	.word	index@(_ZN3cub18CUB_300001_SM_10006detail11EmptyKernelIvEEvv)
        /*0014*/ 	.word	0x00000000


	//----- nvinfo : EIATTR_MIN_STACK_SIZE
	.align		4
.L_43:
        /*0018*/ 	.byte	0x04, 0x12
        /*001a*/ 	.short	(.L_45 - .L_44)
	.align		4
.L_44:
        /*001c*/ 	.word	index@(_ZN3cub18CUB_300001_SM_10006detail11EmptyKernelIvEEvv)
        /*0020*/ 	.word	0x00000000
.L_45:


//--------------------- .nv.compat                --------------------------
	.section	.nv.compat,"",@"SHT_CUDA_COMPAT_INFO"
	.align	4
        /*0000*/ 	.byte	0x02, 0x09, 0x00, 0x00, 0x02, 0x02, 0x01, 0x00, 0x02, 0x05, 0x05, 0x00, 0x03, 0x07, 0x01, 0x01
        /*0010*/ 	.byte	0x02, 0x03, 0x00, 0x00, 0x02, 0x06, 0x01, 0x00, 0x04, 0x0b, 0x08, 0x00, 0x09, 0x00, 0x00, 0x00
        /*0020*/ 	.byte	0x00, 0x00, 0x00, 0x00


//--------------------- .nv.info._ZN3cub18CUB_300001_SM_10006detail11EmptyKernelIvEEvv --------------------------
	.section	.nv.info._ZN3cub18CUB_300001_SM_10006detail11EmptyKernelIvEEvv,"",@"SHT_CUDA_INFO"
	.sectionflags	@""
	.align	4


	//----- nvinfo : EIATTR_CUDA_API_VERSION
	.align		4
        /*0000*/ 	.byte	0x04, 0x37
        /*0002*/ 	.short	(.L_47 - .L_46)
.L_46:
        /*0004*/ 	.word	0x00000082


	//----- nvinfo : EIATTR_SPARSE_MMA_MASK
	.align		4
.L_47:
        /*0008*/ 	.byte	0x03, 0x50
        /*000a*/ 	.short	0x0000


	//----- nvinfo : EIATTR_MAXREG_COUNT
	.align		4
        /*000c*/ 	.byte	0x03, 0x1b
        /*000e*/ 	.short	0x00ff


	//----- nvinfo : EIATTR_MERCURY_ISA_VERSION
	.align		4
        /*0010*/ 	.byte	0x03, 0x5f
        /*0012*/ 	.short	0x0101


	//----- nvinfo : EIATTR_VRC_CTA_INIT_COUNT
	.align		4
        /*0014*/ 	.byte	0x02, 0x4a
	.zero		1
	.zero		1


	//----- nvinfo : EIATTR_EXIT_INSTR_OFFSETS
	.align		4
        /*0018*/ 	.byte	0x04, 0x1c
        /*001a*/ 	.short	(.L_49 - .L_48)


	//   ....[0]....
.L_48:
        /*001c*/ 	.word	0x00000010


	//----- nvinfo : EIATTR_SW_WAR
	.align		4
.L_49:
        /*0020*/ 	.byte	0x04, 0x36
        /*0022*/ 	.short	(.L_51 - .L_50)
.L_50:
        /*0024*/ 	.word	0x00000008
.L_51:


//--------------------- .nv.callgraph             --------------------------
	.section	.nv.callgraph,"",@"SHT_CUDA_CALLGRAPH"
	.align	4
	.sectionentsize	8
	.align		4
        /*0000*/ 	.word	0x00000000
	.align		4
        /*0004*/ 	.word	0xffffffff
	.align		4
        /*0008*/ 	.word	0x00000000
	.align		4
        /*000c*/ 	.word	0xfffffffe
	.align		4
        /*0010*/ 	.word	0x00000000
	.align		4
        /*0014*/ 	.word	0xfffffffd
	.align		4
        /*0018*/ 	.word	0x00000000
	.align		4
        /*001c*/ 	.word	0xfffffffc


//--------------------- .nv.constant4             --------------------------
	.section	.nv.constant4,"a",@progbits
	.align	8
	.align		8
.nv.constant4:
        /*0000*/ 	.dword	_ZN41_INTERNAL_1f609b3e_4_k_cu_62727bbb_1483624cuda3std3__45__cpo5beginE
	.align		8
        /*0008*/ 	.dword	_ZN41_INTERNAL_1f609b3e_4_k_cu_62727bbb_1483624cuda3std3__45__cpo3endE
	.align		8
        /*0010*/ 	.dword	_ZN41_INTERNAL_1f609b3e_4_k_cu_62727bbb_1483624cuda3std3__45__cpo6cbeginE
	.align		8
        /*0018*/ 	.dword	_ZN41_INTERNAL_1f609b3e_4_k_cu_62727bbb_1483624cuda3std3__45__cpo4cendE
	.align		8
        /*0020*/ 	.dword	_ZN41_INTERNAL_1f609b3e_4_k_cu_62727bbb_1483624cuda3std3__45__cpo6rbeginE
	.align		8
        /*0028*/ 	.dword	_ZN41_INTERNAL_1f609b3e_4_k_cu_62727bbb_1483624cuda3std3__45__cpo4rendE
	.align		8
        /*0030*/ 	.dword	_ZN41_INTERNAL_1f609b3e_4_k_cu_62727bbb_1483624cuda3std3__45__cpo7crbeginE
	.align		8
        /*0038*/ 	.dword	_ZN41_INTERNAL_1f609b3e_4_k_cu_62727bbb_1483624cuda3std3__45__cpo5crendE
	.align		8
        /*0040*/ 	.dword	_ZN41_INTERNAL_1f609b3e_4_k_cu_62727bbb_1483624cuda3std3__443_GLOBAL__N__1f609b3e_4_k_cu_62727bbb_1483626ignoreE
	.align		8
        /*0048*/ 	.dword	_ZN41_INTERNAL_1f609b3e_4_k_cu_62727bbb_1483624cuda3std3__419piecewise_constructE
	.align		8
        /*0050*/ 	.dword	_ZN41_INTERNAL_1f609b3e_4_k_cu_62727bbb_1483624cuda3std3__48in_placeE
	.align		8
        /*0058*/ 	.dword	_ZN41_INTERNAL_1f609b3e_4_k_cu_62727bbb_1483624cuda3std3__420unreachable_sentinelE
	.align		8
        /*0060*/ 	.dword	_ZN41_INTERNAL_1f609b3e_4_k_cu_62727bbb_1483624cuda3std3__47nulloptE
	.align		8
        /*0068*/ 	.dword	_ZN41_INTERNAL_1f609b3e_4_k_cu_62727bbb_1483624cuda3std3__48unexpectE
	.align		8
        /*0070*/ 	.dword	_ZN41_INTERNAL_1f609b3e_4_k_cu_62727bbb_1483624cuda3std6ranges3__45__cpo4swapE
	.align		8
        /*0078*/ 	.dword	_ZN41_INTERNAL_1f609b3e_4_k_cu_62727bbb_1483624cuda3std6ranges3__45__cpo9iter_moveE
	.align		8
        /*0080*/ 	.dword	_ZN41_INTERNAL_1f609b3e_4_k_cu_62727bbb_1483624cuda3std6ranges3__45__cpo5beginE
	.align		8
        /*0088*/ 	.dword	_ZN41_INTERNAL_1f609b3e_4_k_cu_62727bbb_1483624cuda3std6ranges3__45__cpo3endE
	.align		8
        /*0090*/ 	.dword	_ZN41_INTERNAL_1f609b3e_4_k_cu_62727bbb_1483624cuda3std6ranges3__45__cpo6cbeginE
	.align		8
        /*0098*/ 	.dword	_ZN41_INTERNAL_1f609b3e_4_k_cu_62727bbb_1483624cuda3std6ranges3__45__cpo4cendE
	.align		8
        /*00a0*/ 	.dword	_ZN41_INTERNAL_1f609b3e_4_k_cu_62727bbb_1483624cuda3std6ranges3__45__cpo7advanceE
	.align		8
        /*00a8*/ 	.dword	_ZN41_INTERNAL_1f609b3e_4_k_cu_62727bbb_1483624cuda3std6ranges3__45__cpo9iter_swapE
	.align		8
        /*00b0*/ 	.dword	_ZN41_INTERNAL_1f609b3e_4_k_cu_62727bbb_1483624cuda3std6ranges3__45__cpo4nextE
	.align		8
        /*00b8*/ 	.dword	_ZN41_INTERNAL_1f609b3e_4_k_cu_62727bbb_1483624cuda3std6ranges3__45__cpo4prevE
	.align		8
        /*00c0*/ 	.dword	_ZN41_INTERNAL_1f609b3e_4_k_cu_62727bbb_1483624cuda3std6ranges3__45__cpo4dataE
	.align		8
        /*00c8*/ 	.dword	_ZN41_INTERNAL_1f609b3e_4_k_cu_62727bbb_1483624cuda3std6ranges3__45__cpo5cdataE
	.align		8
        /*00d0*/ 	.dword	_ZN41_INTERNAL_1f609b3e_4_k_cu_62727bbb_1483624cuda3std6ranges3__45__cpo4sizeE
	.align		8
        /*00d8*/ 	.dword	_ZN41_INTERNAL_1f609b3e_4_k_cu_62727bbb_1483624cuda3std6ranges3__45__cpo5ssizeE
	.align		8
        /*00e0*/ 	.dword	_ZN41_INTERNAL_1f609b3e_4_k_cu_62727bbb_1483624cuda3std6ranges3__45__cpo8distanceE
	.align		8
        /*00e8*/ 	.dword	_ZN41_INTERNAL_1f609b3e_4_k_cu_62727bbb_1483626thrust24THRUST_300001_SM_1000_NS6system6detail10sequential3seqE
	.align		8
        /*00f0*/ 	.dword	_ZN41_INTERNAL_1f609b3e_4_k_cu_62727bbb_1483626thrust24THRUST_300001_SM_1000_NS12placeholders2_1E
	.align		8
        /*00f8*/ 	.dword	_ZN41_INTERNAL_1f609b3e_4_k_cu_62727bbb_1483626thrust24THRUST_300001_SM_1000_NS12placeholders2_2E
	.align		8
        /*0100*/ 	.dword	_ZN41_INTERNAL_1f609b3e_4_k_cu_62727bbb_1483626thrust24THRUST_300001_SM_1000_NS12placeholders2_3E
	.align		8
        /*0108*/ 	.dword	_ZN41_INTERNAL_1f609b3e_4_k_cu_62727bbb_1483626thrust24THRUST_300001_SM_1000_NS12placeholders2_4E
	.align		8
        /*0110*/ 	.dword	_ZN41_INTERNAL_1f609b3e_4_k_cu_62727bbb_1483626thrust24THRUST_300001_SM_1000_NS12placeholders2_5E
	.align		8
        /*0118*/ 	.dword	_ZN41_INTERNAL_1f609b3e_4_k_cu_62727bbb_1483626thrust24THRUST_300001_SM_1000_NS12placeholders2_6E
	.align		8
        /*0120*/ 	.dword	_ZN41_INTERNAL_1f609b3e_4_k_cu_62727bbb_1483626thrust24THRUST_300001_SM_1000_NS12placeholders2_7E
	.align		8
        /*0128*/ 	.dword	_ZN41_INTERNAL_1f609b3e_4_k_cu_62727bbb_1483626thrust24THRUST_300001_SM_1000_NS12placeholders2_8E
	.align		8
        /*0130*/ 	.dword	_ZN41_INTERNAL_1f609b3e_4_k_cu_62727bbb_1483626thrust24THRUST_300001_SM_1000_NS12placeholders2_9E
	.align		8
        /*0138*/ 	.dword	_ZN41_INTERNAL_1f609b3e_4_k_cu_62727bbb_1483626thrust24THRUST_300001_SM_1000_NS12placeholders3_10E


//--------------------- .text._ZN3cub18CUB_300001_SM_10006detail11EmptyKernelIvEEvv --------------------------
	.section	.text._ZN3cub18CUB_300001_SM_10006detail11EmptyKernelIvEEvv,"ax",@progbits
	.align	128
        .global         _ZN3cub18CUB_300001_SM_10006detail11EmptyKernelIvEEvv
        .type           _ZN3cub18CUB_300001_SM_10006detail11EmptyKernelIvEEvv,@function
        .size           _ZN3cub18CUB_300001_SM_10006detail11EmptyKernelIvEEvv,(.L_x_1 - _ZN3cub18CUB_300001_SM_10006detail11EmptyKernelIvEEvv)
        .other          _ZN3cub18CUB_300001_SM_10006detail11EmptyKernelIvEEvv,@"STO_CUDA_ENTRY STV_DEFAULT"
_ZN3cub18CUB_300001_SM_10006detail11EmptyKernelIvEEvv:
.text._ZN3cub18CUB_300001_SM_10006detail11EmptyKernelIvEEvv:
[----:B------:R-:W-:Y:S01]  /*0000*/  LDC R1, c[0x0][0x37c] ;  /* 0x0000df00ff017b82 */ /* 0x000fe20000000800 */
[----:B------:R-:W-:Y:S05]  /*0010*/  EXIT ;  /* 0x000000000000794d */ /* 0x000fea0003800000 */
.L_x_0:
[----:B------:R-:W-:-:S00]  /*0020*/  BRA `(.L_x_0) ;  /* 0xfffffffc00fc7947 */ /* 0x000fc0000383ffff */
[----:B------:R-:W-:-:S00]  /*0030*/  NOP ;  /* 0x0000000000007918 */ /* 0x000fc00000000000 */
        /* <DEDUP_REMOVED lines=12> */
.L_x_1:


//--------------------- .nv.shared.reserved.0     --------------------------
	.section	.nv.shared.reserved.0,"aw",@nobits
	.weak		__nv_reservedSMEM_offset_0_alias
	.size		__nv_reservedSMEM_offset_0_alias, 0, 64
	.other		__nv_reservedSMEM_offset_0_alias,@"STO_CUDA_RESERVED_SHARED STV_DEFAULT"
__nv_reservedSMEM_offset_0_alias:
	.zero		0
	.zero		64


//--------------------- .nv.global                --------------------------
	.section	.nv.global,"aw",@nobits
.nv.global:
	.type		_ZN41_INTERNAL_1f609b3e_4_k_cu_62727bbb_1483626thrust24THRUST_300001_SM_1000_NS12placeholders2_5E,@object
	.size		_ZN41_INTERNAL_1f609b3e_4_k_cu_62727bbb_1483626thrust24THRUST_300001_SM_1000_NS12placeholders2_5E,(_ZN41_INTERNAL_1f609b3e_4_k_cu_62727bbb_1483624cuda3std3__45__cpo6cbeginE - _ZN41_INTERNAL_1f609b3e_4_k_cu_62727bbb_1483626thrust24THRUST_300001_SM_1000_NS12placeholders2_5E)
_ZN41_INTERNAL_1f609b3e_4_k_cu_62727bbb_1483626thrust24THRUST_300001_SM_1000_NS12placeholders2_5E:
	.zero		1
	.type		_ZN41_INTERNAL_1f609b3e_4_k_cu_62727bbb_1483624cuda3std3__45__cpo6cbeginE,@object
	.size		_ZN41_INTERNAL_1f609b3e_4_k_cu_62727bbb_1483624cuda3std3__45__cpo6cbeginE,(_ZN41_INTERNAL_1f609b3e_4_k_cu_62727bbb_1483624cuda3std6ranges3__45__cpo6cbeginE - _ZN41_INTERNAL_1f609b3e_4_k_cu_62727bbb_1483624cuda3std3__45__cpo6cbeginE)
_ZN41_INTERNAL_1f609b3e_4_k_cu_62727bbb_1483624cuda3std3__45__cpo6cbeginE:
	.zero		1
	.type		_ZN41_INTERNAL_1f609b3e_4_k_cu_62727bbb_1483624cuda3std6ranges3__45__cpo6cbeginE,@object
	.size		_ZN41_INTERNAL_1f609b3e_4_k_cu_62727bbb_1483624cuda3std6ranges3__45__cpo6cbeginE,(_ZN41_INTERNAL_1f609b3e_4_k_cu_62727bbb_1483624cuda3std3__48in_placeE - _ZN41_INTERNAL_1f609b3e_4_k_cu_62727bbb_1483624cuda3std6ranges3__45__cpo6cbeginE)
_ZN41_INTERNAL_1f609b3e_4_k_cu_62727bbb_1483624cuda3std6ranges3__45__cpo6cbeginE:
	.zero		1
	.type		_ZN41_INTERNAL_1f609b3e_4_k_cu_62727bbb_1483624cuda3std3__48in_placeE,@object
	.size		_ZN41_INTERNAL_1f609b3e_4_k_cu_62727bbb_1483624cuda3std3__48in_placeE,(_ZN41_INTERNAL_1f609b3e_4_k_cu_62727bbb_1483624cuda3std6ranges3__45__cpo4sizeE - _ZN41_INTERNAL_1f609b3e_4_k_cu_62727bbb_1483624cuda3std3__48in_placeE)
_ZN41_INTERNAL_1f609b3e_4_k_cu_62727bbb_1483624cuda3std3__48in_placeE:
	.zero		1
	.type		_ZN41_INTERNAL_1f609b3e_4_k_cu_62727bbb_1483624cuda3std6ranges3__45__cpo4sizeE,@object
	.size		_ZN41_INTERNAL_1f609b3e_4_k_cu_62727bbb_1483624cuda3std6ranges3__45__cpo4sizeE,(_ZN41_INTERNAL_1f609b3e_4_k_cu_62727bbb_1483626thrust24THRUST_300001_SM_1000_NS12placeholders2_9E - _ZN41_INTERNAL_1f609b3e_4_k_cu_62727bbb_1483624cuda3std6ranges3__45__cpo4sizeE)
_ZN41_INTERNAL_1f609b3e_4_k_cu_62727bbb_1483624cuda3std6ranges3__45__cpo4sizeE:
	.zero		1
	.type		_ZN41_INTERNAL_1f609b3e_4_k_cu_62727bbb_1483626thrust24THRUST_300001_SM_1000_NS12placeholders2_9E,@object
	.size		_ZN41_INTERNAL_1f609b3e_4_k_cu_62727bbb_1483626thrust24THRUST_300001_SM_1000_NS12placeholders2_9E,(_ZN41_INTERNAL_1f609b3e_4_k_cu_62727bbb_1483624cuda3std3__45__cpo7crbeginE - _ZN41_INTERNAL_1f609b3e_4_k_cu_62727bbb_1483626thrust24THRUST_300001_SM_1000_NS12placeholders2_9E)
_ZN41_INTERNAL_1f609b3e_4_k_cu_62727bbb_1483626thrust24THRUST_300001_SM_1000_NS12placeholders2_9E:
	.zero		1
	.type		_ZN41_INTERNAL_1f609b3e_4_k_cu_62727bbb_1483624cuda3std3__45__cpo7crbeginE,@object
	.size		_ZN41_INTERNAL_1f609b3e_4_k_cu_62727bbb_1483624cuda3std3__45__cpo7crbeginE,(_ZN41_INTERNAL_1f609b3e_4_k_cu_62727bbb_1483624cuda3std6ranges3__45__cpo4nextE - _ZN41_INTERNAL_1f609b3e_4_k_cu_62727bbb_1483624cuda3std3__45__cpo7crbeginE)
_ZN41_INTERNAL_1f609b3e_4_k_cu_62727bbb_1483624cuda3std3__45__cpo7crbeginE:
	.zero		1
	.type		_ZN41_INTERNAL_1f609b3e_4_k_cu_62727bbb_1483624cuda3std6ranges3__45__cpo4nextE,@object
	.size		_ZN41_INTERNAL_1f609b3e_4_k_cu_62727bbb_1483624cuda3std6ranges3__45__cpo4nextE,(_ZN41_INTERNAL_1f609b3e_4_k_cu_62727bbb_1483624cuda3std6ranges3__45__cpo4swapE - _ZN41_INTERNAL_1f609b3e_4_k_cu_62727bbb_1483624cuda3std6ranges3__45__cpo4nextE)
_ZN41_INTERNAL_1f609b3e_4_k_cu_62727bbb_1483624cuda3std6ranges3__45__cpo4nextE:
	.zero		1
	.type		_ZN41_INTERNAL_1f609b3e_4_k_cu_62727bbb_1483624cuda3std6ranges3__45__cpo4swapE,@object
	.size		_ZN41_INTERNAL_1f609b3e_4_k_cu_62727bbb_1483624cuda3std6ranges3__45__cpo4swapE,(_ZN41_INTERNAL_1f609b3e_4_k_cu_62727bbb_1483626thrust24THRUST_300001_SM_1000_NS12placeholders2_1E - _ZN41_INTERNAL_1f609b3e_4_k_cu_62727bbb_1483624cuda3std6ranges3__45__cpo4swapE)
_ZN41_INTERNAL_1f609b3e_4_k_cu_62727bbb_1483624cuda3std6ranges3__45__cpo4swapE:
	.zero		1
	.type		_ZN41_INTERNAL_1f609b3e_4_k_cu_62727bbb_1483626thrust24THRUST_300001_SM_1000_NS12placeholders2_1E,@object
	.size		_ZN41_INTERNAL_1f609b3e_4_k_cu_62727bbb_1483626thrust24THRUST_300001_SM_1000_NS12placeholders2_1E,(_ZN41_INTERNAL_1f609b3e_4_k_cu_62727bbb_1483626thrust24THRUST_300001_SM_1000_NS12placeholders2_3E - _ZN41_INTERNAL_1f609b3e_4_k_cu_62727bbb_1483626thrust24THRUST_300001_SM_1000_NS12placeholders2_1E)
_ZN41_INTERNAL_1f609b3e_4_k_cu_62727bbb_1483626thrust24THRUST_300001_SM_1000_NS12placeholders2_1E:
	.zero		1
	.type		_ZN41_INTERNAL_1f609b3e_4_k_cu_62727bbb_1483626thrust24THRUST_300001_SM_1000_NS12placeholders2_3E,@object
	.size		_ZN41_INTERNAL_1f609b3e_4_k_cu_62727bbb_1483626thrust24THRUST_300001_SM_1000_NS12placeholders2_3E,(_ZN41_INTERNAL_1f609b3e_4_k_cu_62727bbb_1483624cuda3std3__45__cpo5beginE - _ZN41_INTERNAL_1f609b3e_4_k_cu_62727bbb_1483626thrust24THRUST_300001_SM_1000_NS12placeholders2_3E)
_ZN41_INTERNAL_1f609b3e_4_k_cu_62727bbb_1483626thrust24THRUST_300001_SM_1000_NS12placeholders2_3E:
	.zero		1
	.type		_ZN41_INTERNAL_1f609b3e_4_k_cu_62727bbb_1483624cuda3std3__45__cpo5beginE,@object
	.size		_ZN41_INTERNAL_1f609b3e_4_k_cu_62727bbb_1483624cuda3std3__45__cpo5beginE,(_ZN41_INTERNAL_1f609b3e_4_k_cu_62727bbb_1483624cuda3std6ranges3__45__cpo5beginE - _ZN41_INTERNAL_1f609b3e_4_k_cu_62727bbb_1483624cuda3std3__45__cpo5beginE)
_ZN41_INTERNAL_1f609b3e_4_k_cu_62727bbb_1483624cuda3std3__45__cpo5beginE:
	.zero		1
	.type		_ZN41_INTERNAL_1f609b3e_4_k_cu_62727bbb_1483624cuda3std6ranges3__45__cpo5beginE,@object
	.size		_ZN41_INTERNAL_1f609b3e_4_k_cu_62727bbb_1483624cuda3std6ranges3__45__cpo5beginE,(_ZN41_INTERNAL_1f609b3e_4_k_cu_62727bbb_1483624cuda3std3__443_GLOBAL__N__1f609b3e_4_k_cu_62727bbb_1483626ignoreE - _ZN41_INTERNAL_1f609b3e_4_k_cu_62727bbb_1483624cuda3std6ranges3__45__cpo5beginE)
_ZN41_INTERNAL_1f609b3e_4_k_cu_62727bbb_1483624cuda3std6ranges3__45__cpo5beginE:
	.zero		1
	.type		_ZN41_INTERNAL_1f609b3e_4_k_cu_62727bbb_1483624cuda3std3__443_GLOBAL__N__1f609b3e_4_k_cu_62727bbb_1483626ignoreE,@object
	.size		_ZN41_INTERNAL_1f609b3e_4_k_cu_62727bbb_1483624cuda3std3__443_GLOBAL__N__1f609b3e_4_k_cu_62727bbb_1483626ignoreE,(_ZN41_INTERNAL_1f609b3e_4_k_cu_62727bbb_1483624cuda3std6ranges3__45__cpo4dataE - _ZN41_INTERNAL_1f609b3e_4_k_cu_62727bbb_1483624cuda3std3__443_GLOBAL__N__1f609b3e_4_k_cu_62727bbb_1483626ignoreE)
_ZN41_INTERNAL_1f609b3e_4_k_cu_62727bbb_1483624cuda3std3__443_GLOBAL__N__1f609b3e_4_k_cu_62727bbb_1483626ignoreE:
	.zero		1
	.type		_ZN41_INTERNAL_1f609b3e_4_k_cu_62727bbb_1483624cuda3std6ranges3__45__cpo4dataE,@object
	.size		_ZN41_INTERNAL_1f609b3e_4_k_cu_62727bbb_1483624cuda3std6ranges3__45__cpo4dataE,(_ZN41_INTERNAL_1f609b3e_4_k_cu_62727bbb_1483626thrust24THRUST_300001_SM_1000_NS12placeholders2_7E - _ZN41_INTERNAL_1f609b3e_4_k_cu_62727bbb_1483624cuda3std6ranges3__45__cpo4dataE)
_ZN41_INTERNAL_1f609b3e_4_k_cu_62727bbb_1483624cuda3std6ranges3__45__cpo4dataE:
	.zero		1
	.type		_ZN41_INTERNAL_1f609b3e_4_k_cu_62727bbb_1483626thrust24THRUST_300001_SM_1000_NS12placeholders2_7E,@object
	.size		_ZN41_INTERNAL_1f609b3e_4_k_cu_62727bbb_1483626thrust24THRUST_300001_SM_1000_NS12placeholders2_7E,(_ZN41_INTERNAL_1f609b3e_4_k_cu_62727bbb_1483624cuda3std3__45__cpo6rbeginE - _ZN41_INTERNAL_1f609b3e_4_k_cu_62727bbb_1483626thrust24THRUST_300001_SM_1000_NS12placeholders2_7E)
_ZN41_INTERNAL_1f609b3e_4_k_cu_62727bbb_1483626thrust24THRUST_300001_SM_1000_NS12placeholders2_7E:
	.zero		1
	.type		_ZN41_INTERNAL_1f609b3e_4_k_cu_62727bbb_1483624cuda3std3__45__cpo6rbeginE,@object
	.size		_ZN41_INTERNAL_1f609b3e_4_k_cu_62727bbb_1483624cuda3std3__45__cpo6rbeginE,(_ZN41_INTERNAL_1f609b3e_4_k_cu_62727bbb_1483624cuda3std6ranges3__45__cpo7advanceE - _ZN41_INTERNAL_1f609b3e_4_k_cu_62727bbb_1483624cuda3std3__45__cpo6rbeginE)
_ZN41_INTERNAL_1f609b3e_4_k_cu_62727bbb_1483624cuda3std3__45__cpo6rbeginE:
	.zero		1
	.type		_ZN41_INTERNAL_1f609b3e_4_k_cu_62727bbb_1483624cuda3std6ranges3__45__cpo7advanceE,@object
	.size		_ZN41_INTERNAL_1f609b3e_4_k_cu_62727bbb_1483624cuda3std6ranges3__45__cpo7advanceE,(_ZN41_INTERNAL_1f609b3e_4_k_cu_62727bbb_1483624cuda3std3__47nulloptE - _ZN41_INTERNAL_1f609b3e_4_k_cu_62727bbb_1483624cuda3std6ranges3__45__cpo7advanceE)
_ZN41_INTERNAL_1f609b3e_4_k_cu_62727bbb_1483624cuda3std6ranges3__45__cpo7advanceE:
	.zero		1
	.type		_ZN41_INTERNAL_1f609b3e_4_k_cu_62727bbb_1483624cuda3std3__47nulloptE,@object
	.size		_ZN41_INTERNAL_1f609b3e_4_k_cu_62727bbb_1483624cuda3std3__47nulloptE,(_ZN41_INTERNAL_1f609b3e_4_k_cu_62727bbb_1483624cuda3std6ranges3__45__cpo8distanceE - _ZN41_INTERNAL_1f609b3e_4_k_cu_62727bbb_1483624cuda3std3__47nulloptE)
_ZN41_INTERNAL_1f609b3e_4_k_cu_62727bbb_1483624cuda3std3__47nulloptE:
	.zero		1
	.type		_ZN41_INTERNAL_1f609b3e_4_k_cu_62727bbb_1483624cuda3std6ranges3__45__cpo8distanceE,@object
	.size		_ZN41_INTERNAL_1f609b3e_4_k_cu_62727bbb_1483624cuda3std6ranges3__45__cpo8distanceE,(_ZN41_INTERNAL_1f609b3e_4_k_cu_62727bbb_1483626thrust24THRUST_300001_SM_1000_NS12placeholders2_6E - _ZN41_INTERNAL_1f609b3e_4_k_cu_62727bbb_1483624cuda3std6ranges3__45__cpo8distanceE)
_ZN41_INTERNAL_1f609b3e_4_k_cu_62727bbb_1483624cuda3std6ranges3__45__cpo8distanceE:
	.zero		1
	.type		_ZN41_INTERNAL_1f609b3e_4_k_cu_62727bbb_1483626thrust24THRUST_300001_SM_1000_NS12placeholders2_6E,@object
	.size		_ZN41_INTERNAL_1f609b3e_4_k_cu_62727bbb_1483626thrust24THRUST_300001_SM_1000_NS12placeholders2_6E,(_ZN41_INTERNAL_1f609b3e_4_k_cu_62727bbb_1483624cuda3std3__45__cpo4cendE - _ZN41_INTERNAL_1f609b3e_4_k_cu_62727bbb_1483626thrust24THRUST_300001_SM_1000_NS12placeholders2_6E)
_ZN41_INTERNAL_1f609b3e_4_k_cu_62727bbb_1483626thrust24THRUST_300001_SM_1000_NS12placeholders2_6E:
	.zero		1
	.type		_ZN41_INTERNAL_1f609b3e_4_k_cu_62727bbb_1483624cuda3std3__45__cpo4cendE,@object
	.size		_ZN41_INTERNAL_1f609b3e_4_k_cu_62727bbb_1483624cuda3std3__45__cpo4cendE,(_ZN41_INTERNAL_1f609b3e_4_k_cu_62727bbb_1483624cuda3std6ranges3__45__cpo4cendE - _ZN41_INTERNAL_1f609b3e_4_k_cu_62727bbb_1483624cuda3std3__45__cpo4cendE)
_ZN41_INTERNAL_1f609b3e_4_k_cu_62727bbb_1483624cuda3std3__45__cpo4cendE:
	.zero		1
	.type		_ZN41_INTERNAL_1f609b3e_4_k_cu_62727bbb_1483624cuda3std6ranges3__45__cpo4cendE,@object
	.size		_ZN41_INTERNAL_1f609b3e_4_k_cu_62727bbb_1483624cuda3std6ranges3__45__cpo4cendE,(_ZN41_INTERNAL_1f609b3e_4_k_cu_62727bbb_1483624cuda3std3__420unreachable_sentinelE - _ZN41_INTERNAL_1f609b3e_4_k_cu_62727bbb_1483624cuda3std6ranges3__45__cpo4cendE)
_ZN41_INTERNAL_1f609b3e_4_k_cu_62727bbb_1483624cuda3std6ranges3__45__cpo4cendE:
	.zero		1
	.type		_ZN41_INTERNAL_1f609b3e_4_k_cu_62727bbb_1483624cuda3std3__420unreachable_sentinelE,@object
	.size		_ZN41_INTERNAL_1f609b3e_4_k_cu_62727bbb_1483624cuda3std3__420unreachable_sentinelE,(_ZN41_INTERNAL_1f609b3e_4_k_cu_62727bbb_1483624cuda3std6ranges3__45__cpo5ssizeE - _ZN41_INTERNAL_1f609b3e_4_k_cu_62727bbb_1483624cuda3std3__420unreachable_sentinelE)
_ZN41_INTERNAL_1f609b3e_4_k_cu_62727bbb_1483624cuda3std3__420unreachable_sentinelE:
	.zero		1
	.type		_ZN41_INTERNAL_1f609b3e_4_k_cu_62727bbb_1483624cuda3std6ranges3__45__cpo5ssizeE,@object
	.size		_ZN41_INTERNAL_1f609b3e_4_k_cu_62727bbb_1483624cuda3std6ranges3__45__cpo5ssizeE,(_ZN41_INTERNAL_1f609b3e_4_k_cu_62727bbb_1483626thrust24THRUST_300001_SM_1000_NS12placeholders3_10E - _ZN41_INTERNAL_1f609b3e_4_k_cu_62727bbb_1483624cuda3std6ranges3__45__cpo5ssizeE)
_ZN41_INTERNAL_1f609b3e_4_k_cu_62727bbb_1483624cuda3std6ranges3__45__cpo5ssizeE:
	.zero		1
	.type		_ZN41_INTERNAL_1f609b3e_4_k_cu_62727bbb_1483626thrust24THRUST_300001_SM_1000_NS12placeholders3_10E,@object
	.size		_ZN41_INTERNAL_1f609b3e_4_k_cu_62727bbb_1483626thrust24THRUST_300001_SM_1000_NS12placeholders3_10E,(_ZN41_INTERNAL_1f609b3e_4_k_cu_62727bbb_1483624cuda3std3__45__cpo5crendE - _ZN41_INTERNAL_1f609b3e_4_k_cu_62727bbb_1483626thrust24THRUST_300001_SM_1000_NS12placeholders3_10E)
_ZN41_INTERNAL_1f609b3e_4_k_cu_62727bbb_1483626thrust24THRUST_300001_SM_1000_NS12placeholders3_10E:
	.zero		1
	.type		_ZN41_INTERNAL_1f609b3e_4_k_cu_62727bbb_1483624cuda3std3__45__cpo5crendE,@object
	.size		_ZN41_INTERNAL_1f609b3e_4_k_cu_62727bbb_1483624cuda3std3__45__cpo5crendE,(_ZN41_INTERNAL_1f609b3e_4_k_cu_62727bbb_1483624cuda3std6ranges3__45__cpo4prevE - _ZN41_INTERNAL_1f609b3e_4_k_cu_62727bbb_1483624cuda3std3__45__cpo5crendE)
_ZN41_INTERNAL_1f609b3e_4_k_cu_62727bbb_1483624cuda3std3__45__cpo5crendE:
	.zero		1
	.type		_ZN41_INTERNAL_1f609b3e_4_k_cu_62727bbb_1483624cuda3std6ranges3__45__cpo4prevE,@object
	.size		_ZN41_INTERNAL_1f609b3e_4_k_cu_62727bbb_1483624cuda3std6ranges3__45__cpo4prevE,(_ZN41_INTERNAL_1f609b3e_4_k_cu_62727bbb_1483624cuda3std6ranges3__45__cpo9iter_moveE - _ZN41_INTERNAL_1f609b3e_4_k_cu_62727bbb_1483624cuda3std6ranges3__45__cpo4prevE)
_ZN41_INTERNAL_1f609b3e_4_k_cu_62727bbb_1483624cuda3std6ranges3__45__cpo4prevE:
	.zero		1
	.type		_ZN41_INTERNAL_1f609b3e_4_k_cu_62727bbb_1483624cuda3std6ranges3__45__cpo9iter_moveE,@object
	.size		_ZN41_INTERNAL_1f609b3e_4_k_cu_62727bbb_1483624cuda3std6ranges3__45__cpo9iter_moveE,(_ZN41_INTERNAL_1f609b3e_4_k_cu_62727bbb_1483626thrust24THRUST_300001_SM_1000_NS12placeholders2_2E - _ZN41_INTERNAL_1f609b3e_4_k_cu_62727bbb_1483624cuda3std6ranges3__45__cpo9iter_moveE)
_ZN41_INTERNAL_1f609b3e_4_k_cu_62727bbb_1483624cuda3std6ranges3__45__cpo9iter_moveE:
	.zero		1
	.type		_ZN41_INTERNAL_1f609b3e_4_k_cu_62727bbb_1483626thrust24THRUST_300001_SM_1000_NS12placeholders2_2E,@object
	.size		_ZN41_INTERNAL_1f609b3e_4_k_cu_62727bbb_1483626thrust24THRUST_300001_SM_1000_NS12placeholders2_2E,(_ZN41_INTERNAL_1f609b3e_4_k_cu_62727bbb_1483626thrust24THRUST_300001_SM_1000_NS12placeholders2_4E - _ZN41_INTERNAL_1f609b3e_4_k_cu_62727bbb_1483626thrust24THRUST_300001_SM_1000_NS12placeholders2_2E)
_ZN41_INTERNAL_1f609b3e_4_k_cu_62727bbb_1483626thrust24THRUST_300001_SM_1000_NS12placeholders2_2E:
	.zero		1
	.type		_ZN41_INTERNAL_1f609b3e_4_k_cu_62727bbb_1483626thrust24THRUST_300001_SM_1000_NS12placeholders2_4E,@object
	.size		_ZN41_INTERNAL_1f609b3e_4_k_cu_62727bbb_1483626thrust24THRUST_300001_SM_1000_NS12placeholders2_4E,(_ZN41_INTERNAL_1f609b3e_4_k_cu_62727bbb_1483624cuda3std3__45__cpo3endE - _ZN41_INTERNAL_1f609b3e_4_k_cu_62727bbb_1483626thrust24THRUST_300001_SM_1000_NS12placeholders2_4E)
_ZN41_INTERNAL_1f609b3e_4_k_cu_62727bbb_1483626thrust24THRUST_300001_SM_1000_NS12placeholders2_4E:
	.zero		1
	.type		_ZN41_INTERNAL_1f609b3e_4_k_cu_62727bbb_1483624cuda3std3__45__cpo3endE,@object
	.size		_ZN41_INTERNAL_1f609b3e_4_k_cu_62727bbb_1483624cuda3std3__45__cpo3endE,(_ZN41_INTERNAL_1f609b3e_4_k_cu_62727bbb_1483624cuda3std6ranges3__45__cpo3endE - _ZN41_INTERNAL_1f609b3e_4_k_cu_62727bbb_1483624cuda3std3__45__cpo3endE)
_ZN41_INTERNAL_1f609b3e_4_k_cu_62727bbb_1483624cuda3std3__45__cpo3endE:
	.zero		1
	.type		_ZN41_INTERNAL_1f609b3e_4_k_cu_62727bbb_1483624cuda3std6ranges3__45__cpo3endE,@object
	.size		_ZN41_INTERNAL_1f609b3e_4_k_cu_62727bbb_1483624cuda3std6ranges3__45__cpo3endE,(_ZN41_INTERNAL_1f609b3e_4_k_cu_62727bbb_1483624cuda3std3__419piecewise_constructE - _ZN41_INTERNAL_1f609b3e_4_k_cu_62727bbb_1483624cuda3std6ranges3__45__cpo3endE)
_ZN41_INTERNAL_1f609b3e_4_k_cu_62727bbb_1483624cuda3std6ranges3__45__cpo3endE:
	.zero		1
	.type		_ZN41_INTERNAL_1f609b3e_4_k_cu_62727bbb_1483624cuda3std3__419piecewise_constructE,@object
	.size		_ZN41_INTERNAL_1f609b3e_4_k_cu_62727bbb_1483624cuda3std3__419piecewise_constructE,(_ZN41_INTERNAL_1f609b3e_4_k_cu_62727bbb_1483624cuda3std6ranges3__45__cpo5cdataE - _ZN41_INTERNAL_1f609b3e_4_k_cu_62727bbb_1483624cuda3std3__419piecewise_constructE)
_ZN41_INTERNAL_1f609b3e_4_k_cu_62727bbb_1483624cuda3std3__419piecewise_constructE:
	.zero		1
	.type		_ZN41_INTERNAL_1f609b3e_4_k_cu_62727bbb_1483624cuda3std6ranges3__45__cpo5cdataE,@object
	.size		_ZN41_INTERNAL_1f609b3e_4_k_cu_62727bbb_1483624cuda3std6ranges3__45__cpo5cdataE,(_ZN41_INTERNAL_1f609b3e_4_k_cu_62727bbb_1483626thrust24THRUST_300001_SM_1000_NS12placeholders2_8E - _ZN41_INTERNAL_1f609b3e_4_k_cu_62727bbb_1483624cuda3std6ranges3__45__cpo5cdataE)
_ZN41_INTERNAL_1f609b3e_4_k_cu_62727bbb_1483624cuda3std6ranges3__45__cpo5cdataE:
	.zero		1
	.type		_ZN41_INTERNAL_1f609b3e_4_k_cu_62727bbb_1483626thrust24THRUST_300001_SM_1000_NS12placeholders2_8E,@object
	.size		_ZN41_INTERNAL_1f609b3e_4_k_cu_62727bbb_1483626thrust24THRUST_300001_SM_1000_NS12placeholders2_8E,(_ZN41_INTERNAL_1f609b3e_4_k_cu_62727bbb_1483624cuda3std3__45__cpo4rendE - _ZN41_INTERNAL_1f609b3e_4_k_cu_62727bbb_1483626thrust24THRUST_300001_SM_1000_NS12placeholders2_8E)
_ZN41_INTERNAL_1f609b3e_4_k_cu_62727bbb_1483626thrust24THRUST_300001_SM_1000_NS12placeholders2_8E:
	.zero		1
	.type		_ZN41_INTERNAL_1f609b3e_4_k_cu_62727bbb_1483624cuda3std3__45__cpo4rendE,@object
	.size		_ZN41_INTERNAL_1f609b3e_4_k_cu_62727bbb_1483624cuda3std3__45__cpo4rendE,(_ZN41_INTERNAL_1f609b3e_4_k_cu_62727bbb_1483624cuda3std6ranges3__45__cpo9iter_swapE - _ZN41_INTERNAL_1f609b3e_4_k_cu_62727bbb_1483624cuda3std3__45__cpo4rendE)
_ZN41_INTERNAL_1f609b3e_4_k_cu_62727bbb_1483624cuda3std3__45__cpo4rendE:
	.zero		1
	.type		_ZN41_INTERNAL_1f609b3e_4_k_cu_62727bbb_1483624cuda3std6ranges3__45__cpo9iter_swapE,@object
	.size		_ZN41_INTERNAL_1f609b3e_4_k_cu_62727bbb_1483624cuda3std6ranges3__45__cpo9iter_swapE,(_ZN41_INTERNAL_1f609b3e_4_k_cu_62727bbb_1483624cuda3std3__48unexpectE - _ZN41_INTERNAL_1f609b3e_4_k_cu_62727bbb_1483624cuda3std6ranges3__45__cpo9iter_swapE)
_ZN41_INTERNAL_1f609b3e_4_k_cu_62727bbb_1483624cuda3std6ranges3__45__cpo9iter_swapE:
	.zero		1
	.type		_ZN41_INTERNAL_1f609b3e_4_k_cu_62727bbb_1483624cuda3std3__48unexpectE,@object
	.size		_ZN41_INTERNAL_1f609b3e_4_k_cu_62727bbb_1483624cuda3std3__48unexpectE,(_ZN41_INTERNAL_1f609b3e_4_k_cu_62727bbb_1483626thrust24THRUST_300001_SM_1000_NS6system6detail10sequential3seqE - _ZN41_INTERNAL_1f609b3e_4_k_cu_62727bbb_1483624cuda3std3__48unexpectE)
_ZN41_INTERNAL_1f609b3e_4_k_cu_62727bbb_1483624cuda3std3__48unexpectE:
	.zero		1
	.type		_ZN41_INTERNAL_1f609b3e_4_k_cu_62727bbb_1483626thrust24THRUST_300001_SM_1000_NS6system6detail10sequential3seqE,@object
	.size		_ZN41_INTERNAL_1f609b3e_4_k_cu_62727bbb_1483626thrust24THRUST_300001_SM_1000_NS6system6detail10sequential3seqE,(.L_29 - _ZN41_INTERNAL_1f609b3e_4_k_cu_62727bbb_1483626thrust24THRUST_300001_SM_1000_NS6system6detail10sequential3seqE)
_ZN41_INTERNAL_1f609b3e_4_k_cu_62727bbb_1483626thrust24THRUST_300001_SM_1000_NS6system6detail10sequential3seqE:
	.zero		1
.L_29:


//--------------------- .nv.constant0._ZN3cub18CUB_300001_SM_10006detail11EmptyKernelIvEEvv --------------------------
	.section	.nv.constant0._ZN3cub18CUB_300001_SM_10006detail11EmptyKernelIvEEvv,"a",@progbits
	.sectionflags	@""
	.align	4
.nv.constant0._ZN3cub18CUB_300001_SM_10006detail11EmptyKernelIvEEvv:
	.zero		896


//--------------------- SYMBOLS --------------------------

	.type		.nv.reservedSmem.offset0,@object
	.size		.nv.reservedSmem.offset0,0x4
